//
// Generated by NVIDIA NVVM Compiler
//
// Compiler Build ID: CL-36424714
// Cuda compilation tools, release 13.0, V13.0.88
// Based on NVVM 20.0.0
//

.version 9.0
.target sm_100
.address_size 64

	// .globl	_Z12find_indicesPKiiS0_iPi

.visible .entry _Z12find_indicesPKiiS0_iPi(
	.param .u64 .ptr .align 1 _Z12find_indicesPKiiS0_iPi_param_0,
	.param .u32 _Z12find_indicesPKiiS0_iPi_param_1,
	.param .u64 .ptr .align 1 _Z12find_indicesPKiiS0_iPi_param_2,
	.param .u32 _Z12find_indicesPKiiS0_iPi_param_3,
	.param .u64 .ptr .align 1 _Z12find_indicesPKiiS0_iPi_param_4
)
{
	.reg .pred 	%p<6>;
	.reg .b32 	%r<28>;
	.reg .b64 	%rd<13>;

	ld.param.u64 	%rd2, [_Z12find_indicesPKiiS0_iPi_param_0];
	ld.param.u32 	%r11, [_Z12find_indicesPKiiS0_iPi_param_1];
	ld.param.u64 	%rd3, [_Z12find_indicesPKiiS0_iPi_param_2];
	ld.param.u32 	%r12, [_Z12find_indicesPKiiS0_iPi_param_3];
	ld.param.u64 	%rd4, [_Z12find_indicesPKiiS0_iPi_param_4];
	mov.u32 	%r13, %ctaid.x;
	mov.u32 	%r14, %ntid.x;
	mov.u32 	%r15, %tid.x;
	mad.lo.s32 	%r1, %r13, %r14, %r15;
	setp.ge.s32 	%p1, %r1, %r12;
	@%p1 bra 	$L__BB0_6;
	cvta.to.global.u64 	%rd5, %rd3;
	mul.wide.s32 	%rd6, %r1, 4;
	add.s64 	%rd7, %rd5, %rd6;
	ld.global.u32 	%r2, [%rd7];
	setp.lt.s32 	%p2, %r11, 1;
	mov.b32 	%r16, -1;
	mov.u32 	%r27, %r16;
	@%p2 bra 	$L__BB0_5;
	add.s32 	%r25, %r11, -1;
	cvta.to.global.u64 	%rd1, %rd2;
	mov.b32 	%r26, 0;
$L__BB0_3:
	sub.s32 	%r18, %r25, %r26;
	shr.u32 	%r19, %r18, 31;
	add.s32 	%r20, %r18, %r19;
	shr.s32 	%r21, %r20, 1;
	add.s32 	%r27, %r21, %r26;
	mul.wide.s32 	%rd8, %r27, 4;
	add.s64 	%rd9, %rd1, %rd8;
	ld.global.u32 	%r7, [%rd9];
	setp.eq.s32 	%p3, %r7, %r2;
	@%p3 bra 	$L__BB0_5;
	setp.lt.s32 	%p4, %r7, %r2;
	add.s32 	%r23, %r27, 1;
	add.s32 	%r24, %r27, -1;
	selp.b32 	%r26, %r23, %r26, %p4;
	selp.b32 	%r25, %r25, %r24, %p4;
	setp.le.s32 	%p5, %r26, %r25;
	mov.u32 	%r27, %r16;
	@%p5 bra 	$L__BB0_3;
$L__BB0_5:
	cvta.to.global.u64 	%rd10, %rd4;
	add.s64 	%rd12, %rd10, %rd6;
	st.global.u32 	[%rd12], %r27;
$L__BB0_6:
	ret;

}


// ===== COMPILED SASS (sm_100) =====

	.target	sm_100

	.elftype	@"ET_EXEC"


//--------------------- .note.nv.tkinfo           --------------------------
	.section	.note.nv.tkinfo,"",@"SHT_NOTE"
	.sectionflags	@"SHF_NOTE_NV_TKINFO"
	.tkinfo
        /*0018*/ 	.word	0x00000002
        /*0030*/ 	.string	""
        /*0030*/ 	.string	"ptxas"
        /*0030*/ 	.string	"Cuda compilation tools, release 13.0, V13.0.88"
        /*0030*/ 	.string	"Build cuda_13.0.r13.0/compiler.36424714_0"
        /*0030*/ 	.string	"-arch sm_100 -m 64 "



//--------------------- .note.nv.cuinfo           --------------------------
	.section	.note.nv.cuinfo,"",@"SHT_NOTE"
	.sectionflags	@"SHF_NOTE_NV_CUINFO"
        /*0018*/ 	.short	0x0002
        /*001a*/ 	.short	0x0064
        /*001c*/ 	.short	0x0082
	.zero		2


//--------------------- .nv.info                  --------------------------
	.section	.nv.info,"",@"SHT_CUDA_INFO"
	.align	4


	//----- nvinfo : EIATTR_REGCOUNT
	.align		4
        /*0000*/ 	.byte	0x04, 0x2f
        /*0002*/ 	.short	(.L_1 - .L_0)
	.align		4
.L_0:
        /*0004*/ 	.word	index@(_Z12find_indicesPKiiS0_iPi)
        /*0008*/ 	.word	0x0000000c


	//----- nvinfo : EIATTR_FRAME_SIZE
	.align		4
.L_1:
        /*000c*/ 	.byte	0x04, 0x11
        /*000e*/ 	.short	(.L_3 - .L_2)
	.align		4
.L_2:
        /*0010*/ 	.word	index@(_Z12find_indicesPKiiS0_iPi)
        /*0014*/ 	.word	0x00000000


	//----- nvinfo : EIATTR_MIN_STACK_SIZE
	.align		4
.L_3:
        /*0018*/ 	.byte	0x04, 0x12
        /*001a*/ 	.short	(.L_5 - .L_4)
	.align		4
.L_4:
        /*001c*/ 	.word	index@(_Z12find_indicesPKiiS0_iPi)
        /*0020*/ 	.word	0x00000000
.L_5:


//--------------------- .nv.compat                --------------------------
	.section	.nv.compat,"",@"SHT_CUDA_COMPAT_INFO"
	.align	4
        /*0000*/ 	.byte	0x02, 0x09, 0x00, 0x00, 0x02, 0x02, 0x01, 0x00, 0x02, 0x05, 0x05, 0x00, 0x03, 0x07, 0x01, 0x01
        /*0010*/ 	.byte	0x02, 0x03, 0x00, 0x00, 0x02, 0x06, 0x01, 0x00, 0x04, 0x0b, 0x08, 0x00, 0x09, 0x00, 0x00, 0x00
        /*0020*/ 	.byte	0x00, 0x00, 0x00, 0x00


//--------------------- .nv.info._Z12find_indicesPKiiS0_iPi --------------------------
	.section	.nv.info._Z12find_indicesPKiiS0_iPi,"",@"SHT_CUDA_INFO"
	.sectionflags	@""
	.align	4


	//----- nvinfo : EIATTR_CUDA_API_VERSION
	.align		4
        /*0000*/ 	.byte	0x04, 0x37
        /*0002*/ 	.short	(.L_7 - .L_6)
.L_6:
        /*0004*/ 	.word	0x00000082


	//----- nvinfo : EIATTR_KPARAM_INFO
	.align		4
.L_7:
        /*0008*/ 	.byte	0x04, 0x17
        /*000a*/ 	.short	(.L_9 - .L_8)
.L_8:
        /*000c*/ 	.word	0x00000000
        /*0010*/ 	.short	0x0004
        /*0012*/ 	.short	0x0020
        /*0014*/ 	.byte	0x00, 0xf5, 0x21, 0x00


	//----- nvinfo : EIATTR_KPARAM_INFO
	.align		4
.L_9:
        /*0018*/ 	.byte	0x04, 0x17
        /*001a*/ 	.short	(.L_11 - .L_10)
.L_10:
        /*001c*/ 	.word	0x00000000
        /*0020*/ 	.short	0x0003
        /*0022*/ 	.short	0x0018
        /*0024*/ 	.byte	0x00, 0xf0, 0x11, 0x00


	//----- nvinfo : EIATTR_KPARAM_INFO
	.align		4
.L_11:
        /*0028*/ 	.byte	0x04, 0x17
        /*002a*/ 	.short	(.L_13 - .L_12)
.L_12:
        /*002c*/ 	.word	0x00000000
        /*0030*/ 	.short	0x0002
        /*0032*/ 	.short	0x0010
        /*0034*/ 	.byte	0x00, 0xf5, 0x21, 0x00


	//----- nvinfo : EIATTR_KPARAM_INFO
	.align		4
.L_13:
        /*0038*/ 	.byte	0x04, 0x17
        /*003a*/ 	.short	(.L_15 - .L_14)
.L_14:
        /*003c*/ 	.word	0x00000000
        /*0040*/ 	.short	0x0001
        /*0042*/ 	.short	0x0008
        /*0044*/ 	.byte	0x00, 0xf0, 0x11, 0x00


	//----- nvinfo : EIATTR_KPARAM_INFO
	.align		4
.L_15:
        /*0048*/ 	.byte	0x04, 0x17
        /*004a*/ 	.short	(.L_17 - .L_16)
.L_16:
        /*004c*/ 	.word	0x00000000
        /*0050*/ 	.short	0x0000
        /*0052*/ 	.short	0x0000
        /*0054*/ 	.byte	0x00, 0xf5, 0x21, 0x00


	//----- nvinfo : EIATTR_SPARSE_MMA_MASK
	.align		4
.L_17:
        /*0058*/ 	.byte	0x03, 0x50
        /*005a*/ 	.short	0x0000


	//----- nvinfo : EIATTR_MAXREG_COUNT
	.align		4
        /*005c*/ 	.byte	0x03, 0x1b
        /*005e*/ 	.short	0x00ff


	//----- nvinfo : EIATTR_MERCURY_ISA_VERSION
	.align		4
        /*0060*/ 	.byte	0x03, 0x5f
        /*0062*/ 	.short	0x0101


	//----- nvinfo : EIATTR_VRC_CTA_INIT_COUNT
	.align		4
        /*0064*/ 	.byte	0x02, 0x4a
	.zero		1
	.zero		1


	//----- nvinfo : EIATTR_EXIT_INSTR_OFFSETS
	.align		4
        /*0068*/ 	.byte	0x04, 0x1c
        /*006a*/ 	.short	(.L_19 - .L_18)


	//   ....[0]....
.L_18:
        /*006c*/ 	.word	0x00000070


	//   ....[1]....
        /*0070*/ 	.word	0x00000260


	//----- nvinfo : EIATTR_CRS_STACK_SIZE
	.align		4
.L_19:
        /*0074*/ 	.byte	0x04, 0x1e
        /*0076*/ 	.short	(.L_21 - .L_20)
.L_20:
        /*0078*/ 	.word	0x00000000


	//----- nvinfo : EIATTR_CBANK_PARAM_SIZE
	.align		4
.L_21:
        /*007c*/ 	.byte	0x03, 0x19
        /*007e*/ 	.short	0x0028


	//----- nvinfo : EIATTR_PARAM_CBANK
	.align		4
        /*0080*/ 	.byte	0x04, 0x0a
        /*0082*/ 	.short	(.L_23 - .L_22)
	.align		4
.L_22:
        /*0084*/ 	.word	index@(.nv.constant0._Z12find_indicesPKiiS0_iPi)
        /*0088*/ 	.short	0x0380
        /*008a*/ 	.short	0x0028


	//----- nvinfo : EIATTR_SW_WAR
	.align		4
.L_23:
        /*008c*/ 	.byte	0x04, 0x36
        /*008e*/ 	.short	(.L_25 - .L_24)
.L_24:
        /*0090*/ 	.word	0x00000008
.L_25:


//--------------------- .nv.callgraph             --------------------------
	.section	.nv.callgraph,"",@"SHT_CUDA_CALLGRAPH"
	.align	4
	.sectionentsize	8
	.align		4
        /*0000*/ 	.word	0x00000000
	.align		4
        /*0004*/ 	.word	0xffffffff
	.align		4
        /*0008*/ 	.word	0x00000000
	.align		4
        /*000c*/ 	.word	0xfffffffe
	.align		4
        /*0010*/ 	.word	0x00000000
	.align		4
        /*0014*/ 	.word	0xfffffffd
	.align		4
        /*0018*/ 	.word	0x00000000
	.align		4
        /*001c*/ 	.word	0xfffffffc


//--------------------- .text._Z12find_indicesPKiiS0_iPi --------------------------
	.section	.text._Z12find_indicesPKiiS0_iPi,"ax",@progbits
	.align	128
        .global         _Z12find_indicesPKiiS0_iPi
        .type           _Z12find_indicesPKiiS0_iPi,@function
        .size           _Z12find_indicesPKiiS0_iPi,(.L_x_4 - _Z12find_indicesPKiiS0_iPi)
        .other          _Z12find_indicesPKiiS0_iPi,@"STO_CUDA_ENTRY STV_DEFAULT"
_Z12find_indicesPKiiS0_iPi:
.text._Z12find_indicesPKiiS0_iPi:
[----:B------:R-:W-:Y:S01]  /*0000*/  LDC R1, c[0x0][0x37c] ;  /* 0x0000df00ff017b82 */ /* 0x000fe20000000800 */
[----:B------:R-:W0:Y:S07]  /*0010*/  S2R R0, SR_TID.X ;  /* 0x0000000000007919 */ /* 0x000e2e0000002100 */
[----:B------:R-:W0:Y:S01]  /*0020*/  S2UR UR4, SR_CTAID.X ;  /* 0x00000000000479c3 */ /* 0x000e220000002500 */
[----:B------:R-:W1:Y:S07]  /*0030*/  LDCU UR5, c[0x0][0x398] ;  /* 0x00007300ff0577ac */ /* 0x000e6e0008000800 */
[----:B------:R-:W0:Y:S02]  /*0040*/  LDC R7, c[0x0][0x360] ;  /* 0x0000d800ff077b82 */ /* 0x000e240000000800 */
[----:B0-----:R-:W-:-:S05]  /*0050*/  IMAD R7, R7, UR4, R0 ;  /* 0x0000000407077c24 */ /* 0x001fca000f8e0200 */
[----:B-1----:R-:W-:-:S13]  /*0060*/  ISETP.GE.AND P0, PT, R7, UR5, PT ;  /* 0x0000000507007c0c */ /* 0x002fda000bf06270 */
[----:B------:R-:W-:Y:S05]  /*0070*/  @P0 EXIT ;  /* 0x000000000000094d */ /* 0x000fea0003800000 */
[----:B------:R-:W0:Y:S01]  /*0080*/  LDCU UR4, c[0x0][0x388] ;  /* 0x00007100ff0477ac */ /* 0x000e220008000800 */
[----:B------:R-:W-:Y:S01]  /*0090*/  IMAD.MOV.U32 R9, RZ, RZ, -0x1 ;  /* 0xffffffffff097424 */ /* 0x000fe200078e00ff */
[----:B------:R-:W1:Y:S01]  /*00a0*/  LDCU.64 UR6, c[0x0][0x358] ;  /* 0x00006b00ff0677ac */ /* 0x000e620008000a00 */
[----:B0-----:R-:W-:-:S09]  /*00b0*/  UISETP.GE.AND UP0, UPT, UR4, 0x1, UPT ;  /* 0x000000010400788c */ /* 0x001fd2000bf06270 */
[----:B-1----:R-:W-:Y:S05]  /*00c0*/  BRA.U !UP0, `(.L_x_0) ;  /* 0x0000000108587547 */ /* 0x002fea000b800000 */
[----:B------:R-:W0:Y:S08]  /*00d0*/  LDC.64 R2, c[0x0][0x390] ;  /* 0x0000e400ff027b82 */ /* 0x000e300000000a00 */
[----:B------:R-:W1:Y:S01]  /*00e0*/  LDC.64 R4, c[0x0][0x380] ;  /* 0x0000e000ff047b82 */ /* 0x000e620000000a00 */
[----:B0-----:R-:W-:-:S05]  /*00f0*/  IMAD.WIDE R2, R7, 0x4, R2 ;  /* 0x0000000407027825 */ /* 0x001fca00078e0202 */
[----:B------:R0:W5:Y:S01]  /*0100*/  LDG.E R0, desc[UR6][R2.64] ;  /* 0x0000000602007981 */ /* 0x000162000c1e1900 */
[----:B------:R-:W-:Y:S01]  /*0110*/  UIADD3 UR4, UPT, UPT, UR4, -0x1, URZ ;  /* 0xffffffff04047890 */ /* 0x000fe2000fffe0ff */
[----:B------:R-:W-:Y:S01]  /*0120*/  HFMA2 R8, -RZ, RZ, 0, 0 ;  /* 0x00000000ff087431 */ /* 0x000fe200000001ff */
[----:B------:R-:W-:Y:S04]  /*0130*/  BSSY.RECONVERGENT B0, `(.L_x_0) ;  /* 0x000000f000007945 */ /* 0x000fe80003800200 */
[----:B-1----:R-:W-:-:S07]  /*0140*/  IMAD.U32 R6, RZ, RZ, UR4 ;  /* 0x00000004ff067e24 */ /* 0x002fce000f8e00ff */
.L_x_2:
[----:B0-----:R-:W-:-:S04]  /*0150*/  IADD3 R2, PT, PT, -R8, R6, RZ ;  /* 0x0000000608027210 */ /* 0x001fc80007ffe1ff */
[----:B------:R-:W-:-:S04]  /*0160*/  LEA.HI R2, R2, R2, RZ, 0x1 ;  /* 0x0000000202027211 */ /* 0x000fc800078f08ff */
[----:B------:R-:W-:-:S05]  /*0170*/  LEA.HI.SX32 R9, R2, R8, 0x1f ;  /* 0x0000000802097211 */ /* 0x000fca00078ffaff */
[----:B------:R-:W-:-:S06]  /*0180*/  IMAD.WIDE R2, R9, 0x4, R4 ;  /* 0x0000000409027825 */ /* 0x000fcc00078e0204 */
[----:B------:R-:W2:Y:S02]  /*0190*/  LDG.E R3, desc[UR6][R2.64] ;  /* 0x0000000602037981 */ /* 0x000ea4000c1e1900 */
[----:B--2--5:R-:W-:-:S13]  /*01a0*/  ISETP.NE.AND P0, PT, R3, R0, PT ;  /* 0x000000000300720c */ /* 0x024fda0003f05270 */
[----:B------:R-:W-:Y:S05]  /*01b0*/  @!P0 BRA `(.L_x_1) ;  /* 0x0000000000188947 */ /* 0x000fea0003800000 */
[----:B------:R-:W-:-:S13]  /*01c0*/  ISETP.GE.AND P0, PT, R3, R0, PT ;  /* 0x000000000300720c */ /* 0x000fda0003f06270 */
[C---:B------:R-:W-:Y:S01]  /*01d0*/  @!P0 VIADD R8, R9.reuse, 0x1 ;  /* 0x0000000109088836 */ /* 0x040fe20000000000 */
[----:B------:R-:W-:-:S04]  /*01e0*/  @P0 IADD3 R6, PT, PT, R9, -0x1, RZ ;  /* 0xffffffff09060810 */ /* 0x000fc80007ffe0ff */
[----:B------:R-:W-:-:S13]  /*01f0*/  ISETP.GT.AND P0, PT, R8, R6, PT ;  /* 0x000000060800720c */ /* 0x000fda0003f04270 */
[----:B------:R-:W-:Y:S05]  /*0200*/  @!P0 BRA `(.L_x_2) ;  /* 0xfffffffc00d08947 */ /* 0x000fea000383ffff */
[----:B------:R-:W-:-:S07]  /*0210*/  IMAD.MOV.U32 R9, RZ, RZ, -0x1 ;  /* 0xffffffffff097424 */ /* 0x000fce00078e00ff */
.L_x_1:
[----:B------:R-:W-:Y:S05]  /*0220*/  BSYNC.RECONVERGENT B0 ;  /* 0x0000000000007941 */ /* 0x000fea0003800200 */
.L_x_0:
[----:B------:R-:W0:Y:S02]  /*0230*/  LDC.64 R2, c[0x0][0x3a0] ;  /* 0x0000e800ff027b82 */ /* 0x000e240000000a00 */
[----:B0-----:R-:W-:-:S05]  /*0240*/  IMAD.WIDE R2, R7, 0x4, R2 ;  /* 0x0000000407027825 */ /* 0x001fca00078e0202 */
[----:B------:R-:W-:Y:S01]  /*0250*/  STG.E desc[UR6][R2.64], R9 ;  /* 0x0000000902007986 */ /* 0x000fe2000c101906 */
[----:B------:R-:W-:Y:S05]  /*0260*/  EXIT ;  /* 0x000000000000794d */ /* 0x000fea0003800000 */
.L_x_3:
[----:B------:R-:W-:-:S00]  /*0270*/  BRA `(.L_x_3) ;  /* 0xfffffffc00fc7947 */ /* 0x000fc0000383ffff */
[----:B------:R-:W-:-:S00]  /*0280*/  NOP ;  /* 0x0000000000007918 */ /* 0x000fc00000000000 */
[----:B------:R-:W-:-:S00]  /*0290*/  NOP ;  /* 0x0000000000007918 */ /* 0x000fc00000000000 */
[----:B------:R-:W-:-:S00]  /*02a0*/  NOP ;  /* 0x0000000000007918 */ /* 0x000fc00000000000 */
[----:B------:R-:W-:-:S00]  /*02b0*/  NOP ;  /* 0x0000000000007918 */ /* 0x000fc00000000000 */
[----:B------:R-:W-:-:S00]  /*02c0*/  NOP ;  /* 0x0000000000007918 */ /* 0x000fc00000000000 */
[----:B------:R-:W-:-:S00]  /*02d0*/  NOP ;  /* 0x0000000000007918 */ /* 0x000fc00000000000 */
[----:B------:R-:W-:-:S00]  /*02e0*/  NOP ;  /* 0x0000000000007918 */ /* 0x000fc00000000000 */
[----:B------:R-:W-:-:S00]  /*02f0*/  NOP ;  /* 0x0000000000007918 */ /* 0x000fc00000000000 */
.L_x_4:


//--------------------- .nv.shared.reserved.0     --------------------------
	.section	.nv.shared.reserved.0,"aw",@nobits
	.weak		__nv_reservedSMEM_offset_0_alias
	.size		__nv_reservedSMEM_offset_0_alias, 0, 64
	.other		__nv_reservedSMEM_offset_0_alias,@"STO_CUDA_RESERVED_SHARED STV_DEFAULT"
__nv_reservedSMEM_offset_0_alias:
	.zero		0
	.zero		64


//--------------------- .nv.constant0._Z12find_indicesPKiiS0_iPi --------------------------
	.section	.nv.constant0._Z12find_indicesPKiiS0_iPi,"a",@progbits
	.sectionflags	@""
	.align	4
.nv.constant0._Z12find_indicesPKiiS0_iPi:
	.zero		936


//--------------------- SYMBOLS --------------------------

	.type		.nv.reservedSmem.offset0,@object
	.size		.nv.reservedSmem.offset0,0x4
